//
// Generated by NVIDIA NVVM Compiler
//
// Compiler Build ID: CL-36424714
// Cuda compilation tools, release 13.0, V13.0.88
// Based on NVVM 20.0.0
//

.version 9.0
.target sm_100
.address_size 64

	// .globl	template_op_kernel0
// _ZZ19template_op_kernel0E13input0_shared has been demoted
// _ZZ19template_op_kernel0E13input1_shared has been demoted

.visible .entry template_op_kernel0(
	.param .u64 .ptr .align 1 template_op_kernel0_param_0,
	.param .u64 .ptr .align 1 template_op_kernel0_param_1,
	.param .u64 .ptr .align 1 template_op_kernel0_param_2
)
.maxntid 128
{
	.reg .pred 	%p<3>;
	.reg .b16 	%rs<133>;
	.reg .b32 	%r<259>;
	.reg .b64 	%rd<14>;
	// demoted variable
	.shared .align 1 .b8 _ZZ19template_op_kernel0E13input0_shared[7168];
	// demoted variable
	.shared .align 1 .b8 _ZZ19template_op_kernel0E13input1_shared[33];
	ld.param.u64 	%rd3, [template_op_kernel0_param_0];
	ld.param.u64 	%rd1, [template_op_kernel0_param_1];
	cvta.to.global.u64 	%rd4, %rd3;
	mov.u32 	%r119, %ctaid.x;
	mul.lo.s32 	%r120, %r119, 7168;
	mov.u32 	%r1, %tid.x;
	or.b32  	%r121, %r120, %r1;
	cvt.u64.u32 	%rd5, %r121;
	add.s64 	%rd6, %rd4, %rd5;
	ld.global.nc.u8 	%rs1, [%rd6];
	cvt.u16.u8 	%rs2, %rs1;
	mov.u32 	%r122, _ZZ19template_op_kernel0E13input0_shared;
	add.s32 	%r123, %r122, %r1;
	st.shared.u8 	[%r123], %rs2;
	ld.global.nc.u8 	%rs3, [%rd6+128];
	cvt.u16.u8 	%rs4, %rs3;
	st.shared.u8 	[%r123+128], %rs4;
	ld.global.nc.u8 	%rs5, [%rd6+256];
	cvt.u16.u8 	%rs6, %rs5;
	st.shared.u8 	[%r123+256], %rs6;
	ld.global.nc.u8 	%rs7, [%rd6+384];
	cvt.u16.u8 	%rs8, %rs7;
	st.shared.u8 	[%r123+384], %rs8;
	ld.global.nc.u8 	%rs9, [%rd6+512];
	cvt.u16.u8 	%rs10, %rs9;
	st.shared.u8 	[%r123+512], %rs10;
	ld.global.nc.u8 	%rs11, [%rd6+640];
	cvt.u16.u8 	%rs12, %rs11;
	st.shared.u8 	[%r123+640], %rs12;
	ld.global.nc.u8 	%rs13, [%rd6+768];
	cvt.u16.u8 	%rs14, %rs13;
	st.shared.u8 	[%r123+768], %rs14;
	ld.global.nc.u8 	%rs15, [%rd6+896];
	cvt.u16.u8 	%rs16, %rs15;
	st.shared.u8 	[%r123+896], %rs16;
	ld.global.nc.u8 	%rs17, [%rd6+1024];
	cvt.u16.u8 	%rs18, %rs17;
	st.shared.u8 	[%r123+1024], %rs18;
	ld.global.nc.u8 	%rs19, [%rd6+1152];
	cvt.u16.u8 	%rs20, %rs19;
	st.shared.u8 	[%r123+1152], %rs20;
	ld.global.nc.u8 	%rs21, [%rd6+1280];
	cvt.u16.u8 	%rs22, %rs21;
	st.shared.u8 	[%r123+1280], %rs22;
	ld.global.nc.u8 	%rs23, [%rd6+1408];
	cvt.u16.u8 	%rs24, %rs23;
	st.shared.u8 	[%r123+1408], %rs24;
	ld.global.nc.u8 	%rs25, [%rd6+1536];
	cvt.u16.u8 	%rs26, %rs25;
	st.shared.u8 	[%r123+1536], %rs26;
	ld.global.nc.u8 	%rs27, [%rd6+1664];
	cvt.u16.u8 	%rs28, %rs27;
	st.shared.u8 	[%r123+1664], %rs28;
	ld.global.nc.u8 	%rs29, [%rd6+1792];
	cvt.u16.u8 	%rs30, %rs29;
	st.shared.u8 	[%r123+1792], %rs30;
	ld.global.nc.u8 	%rs31, [%rd6+1920];
	cvt.u16.u8 	%rs32, %rs31;
	st.shared.u8 	[%r123+1920], %rs32;
	ld.global.nc.u8 	%rs33, [%rd6+2048];
	cvt.u16.u8 	%rs34, %rs33;
	st.shared.u8 	[%r123+2048], %rs34;
	ld.global.nc.u8 	%rs35, [%rd6+2176];
	cvt.u16.u8 	%rs36, %rs35;
	st.shared.u8 	[%r123+2176], %rs36;
	ld.global.nc.u8 	%rs37, [%rd6+2304];
	cvt.u16.u8 	%rs38, %rs37;
	st.shared.u8 	[%r123+2304], %rs38;
	ld.global.nc.u8 	%rs39, [%rd6+2432];
	cvt.u16.u8 	%rs40, %rs39;
	st.shared.u8 	[%r123+2432], %rs40;
	ld.global.nc.u8 	%rs41, [%rd6+2560];
	cvt.u16.u8 	%rs42, %rs41;
	st.shared.u8 	[%r123+2560], %rs42;
	ld.global.nc.u8 	%rs43, [%rd6+2688];
	cvt.u16.u8 	%rs44, %rs43;
	st.shared.u8 	[%r123+2688], %rs44;
	ld.global.nc.u8 	%rs45, [%rd6+2816];
	cvt.u16.u8 	%rs46, %rs45;
	st.shared.u8 	[%r123+2816], %rs46;
	ld.global.nc.u8 	%rs47, [%rd6+2944];
	cvt.u16.u8 	%rs48, %rs47;
	st.shared.u8 	[%r123+2944], %rs48;
	ld.global.nc.u8 	%rs49, [%rd6+3072];
	cvt.u16.u8 	%rs50, %rs49;
	st.shared.u8 	[%r123+3072], %rs50;
	ld.global.nc.u8 	%rs51, [%rd6+3200];
	cvt.u16.u8 	%rs52, %rs51;
	st.shared.u8 	[%r123+3200], %rs52;
	ld.global.nc.u8 	%rs53, [%rd6+3328];
	cvt.u16.u8 	%rs54, %rs53;
	st.shared.u8 	[%r123+3328], %rs54;
	ld.global.nc.u8 	%rs55, [%rd6+3456];
	cvt.u16.u8 	%rs56, %rs55;
	st.shared.u8 	[%r123+3456], %rs56;
	ld.global.nc.u8 	%rs57, [%rd6+3584];
	cvt.u16.u8 	%rs58, %rs57;
	st.shared.u8 	[%r123+3584], %rs58;
	ld.global.nc.u8 	%rs59, [%rd6+3712];
	cvt.u16.u8 	%rs60, %rs59;
	st.shared.u8 	[%r123+3712], %rs60;
	ld.global.nc.u8 	%rs61, [%rd6+3840];
	cvt.u16.u8 	%rs62, %rs61;
	st.shared.u8 	[%r123+3840], %rs62;
	ld.global.nc.u8 	%rs63, [%rd6+3968];
	cvt.u16.u8 	%rs64, %rs63;
	st.shared.u8 	[%r123+3968], %rs64;
	ld.global.nc.u8 	%rs65, [%rd6+4096];
	cvt.u16.u8 	%rs66, %rs65;
	st.shared.u8 	[%r123+4096], %rs66;
	ld.global.nc.u8 	%rs67, [%rd6+4224];
	cvt.u16.u8 	%rs68, %rs67;
	st.shared.u8 	[%r123+4224], %rs68;
	ld.global.nc.u8 	%rs69, [%rd6+4352];
	cvt.u16.u8 	%rs70, %rs69;
	st.shared.u8 	[%r123+4352], %rs70;
	ld.global.nc.u8 	%rs71, [%rd6+4480];
	cvt.u16.u8 	%rs72, %rs71;
	st.shared.u8 	[%r123+4480], %rs72;
	ld.global.nc.u8 	%rs73, [%rd6+4608];
	cvt.u16.u8 	%rs74, %rs73;
	st.shared.u8 	[%r123+4608], %rs74;
	ld.global.nc.u8 	%rs75, [%rd6+4736];
	cvt.u16.u8 	%rs76, %rs75;
	st.shared.u8 	[%r123+4736], %rs76;
	ld.global.nc.u8 	%rs77, [%rd6+4864];
	cvt.u16.u8 	%rs78, %rs77;
	st.shared.u8 	[%r123+4864], %rs78;
	ld.global.nc.u8 	%rs79, [%rd6+4992];
	cvt.u16.u8 	%rs80, %rs79;
	st.shared.u8 	[%r123+4992], %rs80;
	ld.global.nc.u8 	%rs81, [%rd6+5120];
	cvt.u16.u8 	%rs82, %rs81;
	st.shared.u8 	[%r123+5120], %rs82;
	ld.global.nc.u8 	%rs83, [%rd6+5248];
	cvt.u16.u8 	%rs84, %rs83;
	st.shared.u8 	[%r123+5248], %rs84;
	ld.global.nc.u8 	%rs85, [%rd6+5376];
	cvt.u16.u8 	%rs86, %rs85;
	st.shared.u8 	[%r123+5376], %rs86;
	ld.global.nc.u8 	%rs87, [%rd6+5504];
	cvt.u16.u8 	%rs88, %rs87;
	st.shared.u8 	[%r123+5504], %rs88;
	ld.global.nc.u8 	%rs89, [%rd6+5632];
	cvt.u16.u8 	%rs90, %rs89;
	st.shared.u8 	[%r123+5632], %rs90;
	ld.global.nc.u8 	%rs91, [%rd6+5760];
	cvt.u16.u8 	%rs92, %rs91;
	st.shared.u8 	[%r123+5760], %rs92;
	ld.global.nc.u8 	%rs93, [%rd6+5888];
	cvt.u16.u8 	%rs94, %rs93;
	st.shared.u8 	[%r123+5888], %rs94;
	ld.global.nc.u8 	%rs95, [%rd6+6016];
	cvt.u16.u8 	%rs96, %rs95;
	st.shared.u8 	[%r123+6016], %rs96;
	ld.global.nc.u8 	%rs97, [%rd6+6144];
	cvt.u16.u8 	%rs98, %rs97;
	st.shared.u8 	[%r123+6144], %rs98;
	ld.global.nc.u8 	%rs99, [%rd6+6272];
	cvt.u16.u8 	%rs100, %rs99;
	st.shared.u8 	[%r123+6272], %rs100;
	ld.global.nc.u8 	%rs101, [%rd6+6400];
	cvt.u16.u8 	%rs102, %rs101;
	st.shared.u8 	[%r123+6400], %rs102;
	ld.global.nc.u8 	%rs103, [%rd6+6528];
	cvt.u16.u8 	%rs104, %rs103;
	st.shared.u8 	[%r123+6528], %rs104;
	ld.global.nc.u8 	%rs105, [%rd6+6656];
	cvt.u16.u8 	%rs106, %rs105;
	st.shared.u8 	[%r123+6656], %rs106;
	ld.global.nc.u8 	%rs107, [%rd6+6784];
	cvt.u16.u8 	%rs108, %rs107;
	st.shared.u8 	[%r123+6784], %rs108;
	ld.global.nc.u8 	%rs109, [%rd6+6912];
	cvt.u16.u8 	%rs110, %rs109;
	st.shared.u8 	[%r123+6912], %rs110;
	ld.global.nc.u8 	%rs111, [%rd6+7040];
	cvt.u16.u8 	%rs112, %rs111;
	st.shared.u8 	[%r123+7040], %rs112;
	setp.gt.u32 	%p1, %r1, 31;
	@%p1 bra 	$L__BB0_2;
	cvta.to.global.u64 	%rd7, %rd1;
	cvt.u64.u32 	%rd8, %r1;
	add.s64 	%rd9, %rd7, %rd8;
	ld.global.nc.u8 	%rs113, [%rd9];
	cvt.u16.u8 	%rs114, %rs113;
	mov.u32 	%r124, _ZZ19template_op_kernel0E13input1_shared;
	add.s32 	%r125, %r124, %r1;
	st.shared.u8 	[%r125], %rs114;
$L__BB0_2:
	bar.sync 	0;
	shl.b32 	%r128, %r1, 1;
	and.b32  	%r129, %r128, 14;
	mov.u32 	%r130, _ZZ19template_op_kernel0E13input1_shared;
	add.s32 	%r131, %r129, %r130;
	add.s32 	%r201, %r131, 17;
	mov.b32 	%r203, 0;
	mov.b32 	%r202, 3584;
	shr.u32 	%r133, %r1, 3;
	mad.lo.s32 	%r135, %r133, 224, %r122;
	mov.u32 	%r204, %r203;
	mov.u32 	%r205, %r203;
	mov.u32 	%r206, %r203;
	mov.u32 	%r207, %r203;
	mov.u32 	%r208, %r203;
	mov.u32 	%r209, %r203;
	mov.u32 	%r210, %r203;
	mov.u32 	%r211, %r203;
	mov.u32 	%r212, %r203;
	mov.u32 	%r213, %r203;
	mov.u32 	%r214, %r203;
	mov.u32 	%r215, %r203;
	mov.u32 	%r216, %r203;
	mov.u32 	%r217, %r203;
	mov.u32 	%r218, %r203;
	mov.u32 	%r219, %r203;
	mov.u32 	%r220, %r203;
	mov.u32 	%r221, %r203;
	mov.u32 	%r222, %r203;
	mov.u32 	%r223, %r203;
	mov.u32 	%r224, %r203;
	mov.u32 	%r225, %r203;
	mov.u32 	%r226, %r203;
	mov.u32 	%r227, %r203;
	mov.u32 	%r228, %r203;
	mov.u32 	%r229, %r203;
	mov.u32 	%r230, %r203;
	mov.u32 	%r231, %r203;
	mov.u32 	%r232, %r203;
	mov.u32 	%r233, %r203;
	mov.u32 	%r234, %r203;
	mov.u32 	%r235, %r203;
	mov.u32 	%r236, %r203;
	mov.u32 	%r237, %r203;
	mov.u32 	%r238, %r203;
	mov.u32 	%r239, %r203;
	mov.u32 	%r240, %r203;
	mov.u32 	%r241, %r203;
	mov.u32 	%r242, %r203;
	mov.u32 	%r243, %r203;
	mov.u32 	%r244, %r203;
	mov.u32 	%r245, %r203;
	mov.u32 	%r246, %r203;
	mov.u32 	%r247, %r203;
	mov.u32 	%r248, %r203;
	mov.u32 	%r249, %r203;
	mov.u32 	%r250, %r203;
	mov.u32 	%r251, %r203;
	mov.u32 	%r252, %r203;
	mov.u32 	%r253, %r203;
	mov.u32 	%r254, %r203;
	mov.u32 	%r255, %r203;
	mov.u32 	%r256, %r203;
	mov.u32 	%r257, %r203;
	mov.u32 	%r258, %r203;
$L__BB0_3:
	add.s32 	%r136, %r135, %r202;
	ld.shared.s8 	%rs115, [%r136+-3584];
	ld.shared.s8 	%rs116, [%r201+-17];
	mul.wide.s16 	%r137, %rs116, %rs115;
	add.s32 	%r258, %r137, %r258;
	ld.shared.s8 	%rs117, [%r201+-1];
	mul.wide.s16 	%r138, %rs117, %rs115;
	add.s32 	%r257, %r138, %r257;
	ld.shared.s8 	%rs118, [%r136];
	mul.wide.s16 	%r139, %rs116, %rs118;
	add.s32 	%r256, %r139, %r256;
	mul.wide.s16 	%r140, %rs117, %rs118;
	add.s32 	%r255, %r140, %r255;
	ld.shared.s8 	%rs119, [%r201+-16];
	mul.wide.s16 	%r141, %rs119, %rs115;
	add.s32 	%r254, %r141, %r254;
	ld.shared.s8 	%rs120, [%r201];
	mul.wide.s16 	%r142, %rs120, %rs115;
	add.s32 	%r253, %r142, %r253;
	mul.wide.s16 	%r143, %rs119, %rs118;
	add.s32 	%r252, %r143, %r252;
	mul.wide.s16 	%r144, %rs120, %rs118;
	add.s32 	%r251, %r144, %r251;
	ld.shared.s8 	%rs121, [%r136+-3552];
	mul.wide.s16 	%r145, %rs116, %rs121;
	add.s32 	%r250, %r145, %r250;
	mul.wide.s16 	%r146, %rs117, %rs121;
	add.s32 	%r249, %r146, %r249;
	ld.shared.s8 	%rs122, [%r136+32];
	mul.wide.s16 	%r147, %rs116, %rs122;
	add.s32 	%r248, %r147, %r248;
	mul.wide.s16 	%r148, %rs117, %rs122;
	add.s32 	%r247, %r148, %r247;
	mul.wide.s16 	%r149, %rs119, %rs121;
	add.s32 	%r246, %r149, %r246;
	mul.wide.s16 	%r150, %rs120, %rs121;
	add.s32 	%r245, %r150, %r245;
	mul.wide.s16 	%r151, %rs119, %rs122;
	add.s32 	%r244, %r151, %r244;
	mul.wide.s16 	%r152, %rs120, %rs122;
	add.s32 	%r243, %r152, %r243;
	ld.shared.s8 	%rs123, [%r136+-3520];
	mul.wide.s16 	%r153, %rs116, %rs123;
	add.s32 	%r242, %r153, %r242;
	mul.wide.s16 	%r154, %rs117, %rs123;
	add.s32 	%r241, %r154, %r241;
	ld.shared.s8 	%rs124, [%r136+64];
	mul.wide.s16 	%r155, %rs116, %rs124;
	add.s32 	%r240, %r155, %r240;
	mul.wide.s16 	%r156, %rs117, %rs124;
	add.s32 	%r239, %r156, %r239;
	mul.wide.s16 	%r157, %rs119, %rs123;
	add.s32 	%r238, %r157, %r238;
	mul.wide.s16 	%r158, %rs120, %rs123;
	add.s32 	%r237, %r158, %r237;
	mul.wide.s16 	%r159, %rs119, %rs124;
	add.s32 	%r236, %r159, %r236;
	mul.wide.s16 	%r160, %rs120, %rs124;
	add.s32 	%r235, %r160, %r235;
	ld.shared.s8 	%rs125, [%r136+-3488];
	mul.wide.s16 	%r161, %rs116, %rs125;
	add.s32 	%r234, %r161, %r234;
	mul.wide.s16 	%r162, %rs117, %rs125;
	add.s32 	%r233, %r162, %r233;
	ld.shared.s8 	%rs126, [%r136+96];
	mul.wide.s16 	%r163, %rs116, %rs126;
	add.s32 	%r232, %r163, %r232;
	mul.wide.s16 	%r164, %rs117, %rs126;
	add.s32 	%r231, %r164, %r231;
	mul.wide.s16 	%r165, %rs119, %rs125;
	add.s32 	%r230, %r165, %r230;
	mul.wide.s16 	%r166, %rs120, %rs125;
	add.s32 	%r229, %r166, %r229;
	mul.wide.s16 	%r167, %rs119, %rs126;
	add.s32 	%r228, %r167, %r228;
	mul.wide.s16 	%r168, %rs120, %rs126;
	add.s32 	%r227, %r168, %r227;
	ld.shared.s8 	%rs127, [%r136+-3456];
	mul.wide.s16 	%r169, %rs116, %rs127;
	add.s32 	%r226, %r169, %r226;
	mul.wide.s16 	%r170, %rs117, %rs127;
	add.s32 	%r225, %r170, %r225;
	ld.shared.s8 	%rs128, [%r136+128];
	mul.wide.s16 	%r171, %rs116, %rs128;
	add.s32 	%r224, %r171, %r224;
	mul.wide.s16 	%r172, %rs117, %rs128;
	add.s32 	%r223, %r172, %r223;
	mul.wide.s16 	%r173, %rs119, %rs127;
	add.s32 	%r222, %r173, %r222;
	mul.wide.s16 	%r174, %rs120, %rs127;
	add.s32 	%r221, %r174, %r221;
	mul.wide.s16 	%r175, %rs119, %rs128;
	add.s32 	%r220, %r175, %r220;
	mul.wide.s16 	%r176, %rs120, %rs128;
	add.s32 	%r219, %r176, %r219;
	ld.shared.s8 	%rs129, [%r136+-3424];
	mul.wide.s16 	%r177, %rs116, %rs129;
	add.s32 	%r218, %r177, %r218;
	mul.wide.s16 	%r178, %rs117, %rs129;
	add.s32 	%r217, %r178, %r217;
	ld.shared.s8 	%rs130, [%r136+160];
	mul.wide.s16 	%r179, %rs116, %rs130;
	add.s32 	%r216, %r179, %r216;
	mul.wide.s16 	%r180, %rs117, %rs130;
	add.s32 	%r215, %r180, %r215;
	mul.wide.s16 	%r181, %rs119, %rs129;
	add.s32 	%r214, %r181, %r214;
	mul.wide.s16 	%r182, %rs120, %rs129;
	add.s32 	%r213, %r182, %r213;
	mul.wide.s16 	%r183, %rs119, %rs130;
	add.s32 	%r212, %r183, %r212;
	mul.wide.s16 	%r184, %rs120, %rs130;
	add.s32 	%r211, %r184, %r211;
	ld.shared.s8 	%rs131, [%r136+-3392];
	mul.wide.s16 	%r185, %rs116, %rs131;
	add.s32 	%r210, %r185, %r210;
	mul.wide.s16 	%r186, %rs117, %rs131;
	add.s32 	%r209, %r186, %r209;
	ld.shared.s8 	%rs132, [%r136+192];
	mul.wide.s16 	%r187, %rs116, %rs132;
	add.s32 	%r208, %r187, %r208;
	mul.wide.s16 	%r188, %rs117, %rs132;
	add.s32 	%r207, %r188, %r207;
	mul.wide.s16 	%r189, %rs119, %rs131;
	add.s32 	%r206, %r189, %r206;
	mul.wide.s16 	%r190, %rs120, %rs131;
	add.s32 	%r205, %r190, %r205;
	mul.wide.s16 	%r191, %rs119, %rs132;
	add.s32 	%r204, %r191, %r204;
	mul.wide.s16 	%r192, %rs120, %rs132;
	add.s32 	%r203, %r192, %r203;
	add.s32 	%r202, %r202, 1;
	add.s32 	%r201, %r201, 33;
	setp.ne.s32 	%p2, %r202, 3616;
	@%p2 bra 	$L__BB0_3;
	ld.param.u64 	%rd13, [template_op_kernel0_param_2];
	cvta.to.global.u64 	%rd10, %rd13;
	mov.u32 	%r193, %ctaid.x;
	mul.lo.s32 	%r194, %r193, 7168;
	mov.u32 	%r195, %tid.x;
	shr.u32 	%r196, %r195, 3;
	mad.lo.s32 	%r197, %r196, 224, %r194;
	shl.b32 	%r198, %r195, 1;
	and.b32  	%r199, %r198, 14;
	or.b32  	%r200, %r197, %r199;
	mul.wide.u32 	%rd11, %r200, 4;
	add.s64 	%rd12, %rd10, %rd11;
	st.global.u32 	[%rd12], %r258;
	st.global.u32 	[%rd12+64], %r257;
	st.global.u32 	[%rd12+14336], %r256;
	st.global.u32 	[%rd12+14400], %r255;
	st.global.u32 	[%rd12+4], %r254;
	st.global.u32 	[%rd12+68], %r253;
	st.global.u32 	[%rd12+14340], %r252;
	st.global.u32 	[%rd12+14404], %r251;
	st.global.u32 	[%rd12+128], %r250;
	st.global.u32 	[%rd12+192], %r249;
	st.global.u32 	[%rd12+14464], %r248;
	st.global.u32 	[%rd12+14528], %r247;
	st.global.u32 	[%rd12+132], %r246;
	st.global.u32 	[%rd12+196], %r245;
	st.global.u32 	[%rd12+14468], %r244;
	st.global.u32 	[%rd12+14532], %r243;
	st.global.u32 	[%rd12+256], %r242;
	st.global.u32 	[%rd12+320], %r241;
	st.global.u32 	[%rd12+14592], %r240;
	st.global.u32 	[%rd12+14656], %r239;
	st.global.u32 	[%rd12+260], %r238;
	st.global.u32 	[%rd12+324], %r237;
	st.global.u32 	[%rd12+14596], %r236;
	st.global.u32 	[%rd12+14660], %r235;
	st.global.u32 	[%rd12+384], %r234;
	st.global.u32 	[%rd12+448], %r233;
	st.global.u32 	[%rd12+14720], %r232;
	st.global.u32 	[%rd12+14784], %r231;
	st.global.u32 	[%rd12+388], %r230;
	st.global.u32 	[%rd12+452], %r229;
	st.global.u32 	[%rd12+14724], %r228;
	st.global.u32 	[%rd12+14788], %r227;
	st.global.u32 	[%rd12+512], %r226;
	st.global.u32 	[%rd12+576], %r225;
	st.global.u32 	[%rd12+14848], %r224;
	st.global.u32 	[%rd12+14912], %r223;
	st.global.u32 	[%rd12+516], %r222;
	st.global.u32 	[%rd12+580], %r221;
	st.global.u32 	[%rd12+14852], %r220;
	st.global.u32 	[%rd12+14916], %r219;
	st.global.u32 	[%rd12+640], %r218;
	st.global.u32 	[%rd12+704], %r217;
	st.global.u32 	[%rd12+14976], %r216;
	st.global.u32 	[%rd12+15040], %r215;
	st.global.u32 	[%rd12+644], %r214;
	st.global.u32 	[%rd12+708], %r213;
	st.global.u32 	[%rd12+14980], %r212;
	st.global.u32 	[%rd12+15044], %r211;
	st.global.u32 	[%rd12+768], %r210;
	st.global.u32 	[%rd12+832], %r209;
	st.global.u32 	[%rd12+15104], %r208;
	st.global.u32 	[%rd12+15168], %r207;
	st.global.u32 	[%rd12+772], %r206;
	st.global.u32 	[%rd12+836], %r205;
	st.global.u32 	[%rd12+15108], %r204;
	st.global.u32 	[%rd12+15172], %r203;
	ret;

}


// ===== COMPILED SASS (sm_100) =====

	.target	sm_100

	.elftype	@"ET_EXEC"


//--------------------- .note.nv.tkinfo           --------------------------
	.section	.note.nv.tkinfo,"",@"SHT_NOTE"
	.sectionflags	@"SHF_NOTE_NV_TKINFO"
	.tkinfo
        /*0018*/ 	.word	0x00000002
        /*0030*/ 	.string	""
        /*0030*/ 	.string	"ptxas"
        /*0030*/ 	.string	"Cuda compilation tools, release 13.0, V13.0.88"
        /*0030*/ 	.string	"Build cuda_13.0.r13.0/compiler.36424714_0"
        /*0030*/ 	.string	"-arch sm_100 -m 64 "



//--------------------- .note.nv.cuinfo           --------------------------
	.section	.note.nv.cuinfo,"",@"SHT_NOTE"
	.sectionflags	@"SHF_NOTE_NV_CUINFO"
        /*0018*/ 	.short	0x0002
        /*001a*/ 	.short	0x0064
        /*001c*/ 	.short	0x0082
	.zero		2


//--------------------- .nv.info                  --------------------------
	.section	.nv.info,"",@"SHT_CUDA_INFO"
	.align	4


	//----- nvinfo : EIATTR_REGCOUNT
	.align		4
        /*0000*/ 	.byte	0x04, 0x2f
        /*0002*/ 	.short	(.L_1 - .L_0)
	.align		4
.L_0:
        /*0004*/ 	.word	index@(template_op_kernel0)
        /*0008*/ 	.word	0x00000048


	//----- nvinfo : EIATTR_FRAME_SIZE
	.align		4
.L_1:
        /*000c*/ 	.byte	0x04, 0x11
        /*000e*/ 	.short	(.L_3 - .L_2)
	.align		4
.L_2:
        /*0010*/ 	.word	index@(template_op_kernel0)
        /*0014*/ 	.word	0x00000000


	//----- nvinfo : EIATTR_MIN_STACK_SIZE
	.align		4
.L_3:
        /*0018*/ 	.byte	0x04, 0x12
        /*001a*/ 	.short	(.L_5 - .L_4)
	.align		4
.L_4:
        /*001c*/ 	.word	index@(template_op_kernel0)
        /*0020*/ 	.word	0x00000000
.L_5:


//--------------------- .nv.compat                --------------------------
	.section	.nv.compat,"",@"SHT_CUDA_COMPAT_INFO"
	.align	4
        /*0000*/ 	.byte	0x02, 0x09, 0x00, 0x00, 0x02, 0x02, 0x01, 0x00, 0x02, 0x05, 0x05, 0x00, 0x03, 0x07, 0x01, 0x01
        /*0010*/ 	.byte	0x02, 0x03, 0x00, 0x00, 0x02, 0x06, 0x01, 0x00, 0x04, 0x0b, 0x08, 0x00, 0x09, 0x00, 0x00, 0x00
        /*0020*/ 	.byte	0x00, 0x00, 0x00, 0x00


//--------------------- .nv.info.template_op_kernel0 --------------------------
	.section	.nv.info.template_op_kernel0,"",@"SHT_CUDA_INFO"
	.sectionflags	@""
	.align	4


	//----- nvinfo : EIATTR_CUDA_API_VERSION
	.align		4
        /*0000*/ 	.byte	0x04, 0x37
        /*0002*/ 	.short	(.L_7 - .L_6)
.L_6:
        /*0004*/ 	.word	0x00000082


	//----- nvinfo : EIATTR_KPARAM_INFO
	.align		4
.L_7:
        /*0008*/ 	.byte	0x04, 0x17
        /*000a*/ 	.short	(.L_9 - .L_8)
.L_8:
        /*000c*/ 	.word	0x00000000
        /*0010*/ 	.short	0x0002
        /*0012*/ 	.short	0x0010
        /*0014*/ 	.byte	0x00, 0xf5, 0x21, 0x00


	//----- nvinfo : EIATTR_KPARAM_INFO
	.align		4
.L_9:
        /*0018*/ 	.byte	0x04, 0x17
        /*001a*/ 	.short	(.L_11 - .L_10)
.L_10:
        /*001c*/ 	.word	0x00000000
        /*0020*/ 	.short	0x0001
        /*0022*/ 	.short	0x0008
        /*0024*/ 	.byte	0x00, 0xf5, 0x21, 0x00


	//----- nvinfo : EIATTR_KPARAM_INFO
	.align		4
.L_11:
        /*0028*/ 	.byte	0x04, 0x17
        /*002a*/ 	.short	(.L_13 - .L_12)
.L_12:
        /*002c*/ 	.word	0x00000000
        /*0030*/ 	.short	0x0000
        /*0032*/ 	.short	0x0000
        /*0034*/ 	.byte	0x00, 0xf5, 0x21, 0x00


	//----- nvinfo : EIATTR_SPARSE_MMA_MASK
	.align		4
.L_13:
        /*0038*/ 	.byte	0x03, 0x50
        /*003a*/ 	.short	0x0000


	//----- nvinfo : EIATTR_MAXREG_COUNT
	.align		4
        /*003c*/ 	.byte	0x03, 0x1b
        /*003e*/ 	.short	0x00ff


	//----- nvinfo : EIATTR_NUM_BARRIERS
	.align		4
        /*0040*/ 	.byte	0x02, 0x4c
        /*0042*/ 	.byte	0x01
	.zero		1


	//----- nvinfo : EIATTR_MERCURY_ISA_VERSION
	.align		4
        /*0044*/ 	.byte	0x03, 0x5f
        /*0046*/ 	.short	0x0101


	//----- nvinfo : EIATTR_VRC_CTA_INIT_COUNT
	.align		4
        /*0048*/ 	.byte	0x02, 0x4a
	.zero		1
	.zero		1


	//----- nvinfo : EIATTR_EXIT_INSTR_OFFSETS
	.align		4
        /*004c*/ 	.byte	0x04, 0x1c
        /*004e*/ 	.short	(.L_15 - .L_14)


	//   ....[0]....
.L_14:
        /*0050*/ 	.word	0x000013c0


	//----- nvinfo : EIATTR_MAX_THREADS
	.align		4
.L_15:
        /*0054*/ 	.byte	0x04, 0x05
        /*0056*/ 	.short	(.L_17 - .L_16)
.L_16:
        /*0058*/ 	.word	0x00000080
        /*005c*/ 	.word	0x00000001
        /*0060*/ 	.word	0x00000001


	//----- nvinfo : EIATTR_CBANK_PARAM_SIZE
	.align		4
.L_17:
        /*0064*/ 	.byte	0x03, 0x19
        /*0066*/ 	.short	0x0018


	//----- nvinfo : EIATTR_PARAM_CBANK
	.align		4
        /*0068*/ 	.byte	0x04, 0x0a
        /*006a*/ 	.short	(.L_19 - .L_18)
	.align		4
.L_18:
        /*006c*/ 	.word	index@(.nv.constant0.template_op_kernel0)
        /*0070*/ 	.short	0x0380
        /*0072*/ 	.short	0x0018


	//----- nvinfo : EIATTR_SW_WAR
	.align		4
.L_19:
        /*0074*/ 	.byte	0x04, 0x36
        /*0076*/ 	.short	(.L_21 - .L_20)
.L_20:
        /*0078*/ 	.word	0x00000008
.L_21:


//--------------------- .nv.callgraph             --------------------------
	.section	.nv.callgraph,"",@"SHT_CUDA_CALLGRAPH"
	.align	4
	.sectionentsize	8
	.align		4
        /*0000*/ 	.word	0x00000000
	.align		4
        /*0004*/ 	.word	0xffffffff
	.align		4
        /*0008*/ 	.word	0x00000000
	.align		4
        /*000c*/ 	.word	0xfffffffe
	.align		4
        /*0010*/ 	.word	0x00000000
	.align		4
        /*0014*/ 	.word	0xfffffffd
	.align		4
        /*0018*/ 	.word	0x00000000
	.align		4
        /*001c*/ 	.word	0xfffffffc


//--------------------- .text.template_op_kernel0 --------------------------
	.section	.text.template_op_kernel0,"ax",@progbits
	.align	128
        .global         template_op_kernel0
        .type           template_op_kernel0,@function
        .size           template_op_kernel0,(.L_x_2 - template_op_kernel0)
        .other          template_op_kernel0,@"STO_CUDA_ENTRY STV_DEFAULT"
template_op_kernel0:
.text.template_op_kernel0:
[----:B------:R-:W-:Y:S01]  /*0000*/  LDC R1, c[0x0][0x37c] ;  /* 0x0000df00ff017b82 */ /* 0x000fe20000000800 */
[----:B------:R-:W0:Y:S01]  /*0010*/  S2R R7, SR_TID.X ;  /* 0x0000000000077919 */ /* 0x000e220000002100 */
[----:B------:R-:W1:Y:S01]  /*0020*/  LDCU.64 UR4, c[0x0][0x380] ;  /* 0x00007000ff0477ac */ /* 0x000e620008000a00 */
[----:B------:R-:W2:Y:S01]  /*0030*/  S2R R0, SR_CTAID.X ;  /* 0x0000000000007919 */ /* 0x000ea20000002500 */
[----:B------:R-:W3:Y:S01]  /*0040*/  LDCU.64 UR8, c[0x0][0x358] ;  /* 0x00006b00ff0877ac */ /* 0x000ee20008000a00 */
[----:B0-----:R-:W-:Y:S01]  /*0050*/  ISETP.GT.U32.AND P0, PT, R7, 0x1f, PT ;  /* 0x0000001f0700780c */ /* 0x001fe20003f04070 */
[----:B--2---:R-:W-:-:S05]  /*0060*/  IMAD R2, R0, 0x1c00, RZ ;  /* 0x00001c0000027824 */ /* 0x004fca00078e02ff */
[----:B------:R-:W-:-:S07]  /*0070*/  LOP3.LUT R2, R2, R7, RZ, 0xfc, !PT ;  /* 0x0000000702027212 */ /* 0x000fce00078efcff */
[----:B------:R-:W0:Y:S01]  /*0080*/  @!P0 LDC.64 R8, c[0x0][0x388] ;  /* 0x0000e200ff088b82 */ /* 0x000e220000000a00 */
[----:B-1----:R-:W-:-:S04]  /*0090*/  IADD3 R4, P1, PT, R2, UR4, RZ ;  /* 0x0000000402047c10 */ /* 0x002fc8000ff3e0ff */
[----:B------:R-:W-:-:S05]  /*00a0*/  IADD3.X R5, PT, PT, RZ, UR5, RZ, P1, !PT ;  /* 0x00000005ff057c10 */ /* 0x000fca0008ffe4ff */
[----:B---3--:R-:W2:Y:S04]  /*00b0*/  LDG.E.U8.CONSTANT R53, desc[UR8][R4.64] ;  /* 0x0000000804357981 */ /* 0x008ea8000c1e9100 */
[----:B------:R-:W3:Y:S04]  /*00c0*/  LDG.E.U8.CONSTANT R6, desc[UR8][R4.64+0x80] ;  /* 0x0000800804067981 */ /* 0x000ee8000c1e9100 */
[----:B------:R-:W4:Y:S04]  /*00d0*/  LDG.E.U8.CONSTANT R51, desc[UR8][R4.64+0x100] ;  /* 0x0001000804337981 */ /* 0x000f28000c1e9100 */
[----:B------:R-:W5:Y:S01]  /*00e0*/  LDG.E.U8.CONSTANT R49, desc[UR8][R4.64+0x180] ;  /* 0x0001800804317981 */ /* 0x000f62000c1e9100 */
[----:B0-----:R-:W-:-:S03]  /*00f0*/  @!P0 IADD3 R2, P1, PT, R7, R8, RZ ;  /* 0x0000000807028210 */ /* 0x001fc60007f3e0ff */
[----:B------:R-:W5:Y:S01]  /*0100*/  LDG.E.U8.CONSTANT R47, desc[UR8][R4.64+0x200] ;  /* 0x00020008042f7981 */ /* 0x000f62000c1e9100 */
[----:B------:R-:W-:-:S03]  /*0110*/  @!P0 IADD3.X R3, PT, PT, RZ, R9, RZ, P1, !PT ;  /* 0x00000009ff038210 */ /* 0x000fc60000ffe4ff */
[----:B------:R-:W5:Y:S04]  /*0120*/  LDG.E.U8.CONSTANT R45, desc[UR8][R4.64+0x280] ;  /* 0x00028008042d7981 */ /* 0x000f68000c1e9100 */
        /* <DEDUP_REMOVED lines=50> */
[----:B------:R0:W5:Y:S01]  /*0450*/  @!P0 LDG.E.U8.CONSTANT R57, desc[UR8][R2.64] ;  /* 0x0000000802398981 */ /* 0x000162000c1e9100 */
[----:B------:R-:W1:Y:S01]  /*0460*/  S2UR UR5, SR_CgaCtaId ;  /* 0x00000000000579c3 */ /* 0x000e620000008800 */
[----:B------:R-:W-:-:S02]  /*0470*/  UMOV UR4, 0x400 ;  /* 0x0000040000047882 */ /* 0x000fc40000000000 */
[----:B-1----:R-:W-:Y:S02]  /*0480*/  ULEA UR6, UR5, UR4, 0x18 ;  /* 0x0000000405067291 */ /* 0x002fe4000f8ec0ff */
[----:B------:R-:W-:-:S04]  /*0490*/  UIADD3 UR4, UPT, UPT, UR4, 0x1c00, URZ ;  /* 0x00001c0004047890 */ /* 0x000fc8000fffe0ff */
[----:B------:R-:W-:Y:S01]  /*04a0*/  ULEA UR4, UR5, UR4, 0x18 ;  /* 0x0000000405047291 */ /* 0x000fe2000f8ec0ff */
[----:B------:R-:W-:Y:S02]  /*04b0*/  SHF.L.U32 R59, R7, 0x1, RZ ;  /* 0x00000001073b7819 */ /* 0x000fe400000006ff */
[----:B------:R-:W-:Y:S02]  /*04c0*/  SHF.R.U32.HI R61, RZ, 0x3, R7 ;  /* 0x00000003ff3d7819 */ /* 0x000fe40000011607 */
[----:B------:R-:W-:Y:S02]  /*04d0*/  MOV R63, UR6 ;  /* 0x00000006003f7c02 */ /* 0x000fe40008000f00 */
[----:B------:R-:W-:Y:S02]  /*04e0*/  LOP3.LUT R59, R59, 0xe, RZ, 0xc0, !PT ;  /* 0x0000000e3b3b7812 */ /* 0x000fe400078ec0ff */
[----:B0-----:R-:W-:Y:S01]  /*04f0*/  MOV R2, UR4 ;  /* 0x0000000400027c02 */ /* 0x001fe20008000f00 */
[----:B------:R-:W-:-:S02]  /*0500*/  IMAD R3, R61, 0xe0, R63 ;  /* 0x000000e03d037824 */ /* 0x000fc400078e023f */
[----:B------:R-:W-:Y:S01]  /*0510*/  HFMA2 R63, -RZ, RZ, 0, 0 ;  /* 0x00000000ff3f7431 */ /* 0x000fe200000001ff */
[----:B------:R-:W-:Y:S01]  /*0520*/  IADD3 R2, PT, PT, R59, 0x11, R2 ;  /* 0x000000113b027810 */ /* 0x000fe20007ffe002 */
[----:B------:R-:W-:Y:S02]  /*0530*/  HFMA2 R59, -RZ, RZ, 0, 0 ;  /* 0x00000000ff3b7431 */ /* 0x000fe400000001ff */
[----:B------:R-:W-:Y:S01]  /*0540*/  HFMA2 R67, -RZ, RZ, 0, 0 ;  /* 0x00000000ff437431 */ /* 0x000fe200000001ff */
[----:B------:R-:W-:Y:S02]  /*0550*/  MOV R65, RZ ;  /* 0x000000ff00417202 */ /* 0x000fe40000000f00 */
[----:B------:R-:W-:Y:S02]  /*0560*/  CS2R R4, SRZ ;  /* 0x0000000000047805 */ /* 0x000fe4000001ff00 */
[----:B------:R-:W-:Y:S02]  /*0570*/  MOV R69, RZ ;  /* 0x000000ff00457202 */ /* 0x000fe40000000f00 */
[----:B------:R-:W-:Y:S01]  /*0580*/  MOV R61, RZ ;  /* 0x000000ff003d7202 */ /* 0x000fe20000000f00 */
[----:B--2---:R0:W-:Y:S04]  /*0590*/  STS.U8 [R7+UR6], R53 ;  /* 0x0000003507007988 */ /* 0x0041e80008000006 */
[----:B---3--:R-:W-:Y:S04]  /*05a0*/  STS.U8 [R7+UR6+0x80], R6 ;  /* 0x0000800607007988 */ /* 0x008fe80008000006 */
[----:B----4-:R-:W-:Y:S04]  /*05b0*/  STS.U8 [R7+UR6+0x100], R51 ;  /* 0x0001003307007988 */ /* 0x010fe80008000006 */
[----:B-----5:R-:W-:Y:S04]  /*05c0*/  STS.U8 [R7+UR6+0x180], R49 ;  /* 0x0001803107007988 */ /* 0x020fe80008000006 */
[----:B------:R-:W-:Y:S04]  /*05d0*/  STS.U8 [R7+UR6+0x200], R47 ;  /* 0x0002002f07007988 */ /* 0x000fe80008000006 */
        /* <DEDUP_REMOVED lines=47> */
[----:B------:R1:W-:Y:S04]  /*08d0*/  STS.U8 [R7+UR6+0x1a00], R12 ;  /* 0x001a000c07007988 */ /* 0x0003e80008000006 */
[----:B------:R-:W-:Y:S04]  /*08e0*/  STS.U8 [R7+UR6+0x1a80], R10 ;  /* 0x001a800a07007988 */ /* 0x000fe80008000006 */
[----:B------:R-:W-:Y:S04]  /*08f0*/  STS.U8 [R7+UR6+0x1b00], R8 ;  /* 0x001b000807007988 */ /* 0x000fe80008000006 */
[----:B------:R2:W-:Y:S04]  /*0900*/  STS.U8 [R7+UR6+0x1b80], R55 ;  /* 0x001b803707007988 */ /* 0x0005e80008000006 */
[----:B------:R3:W-:Y:S01]  /*0910*/  @!P0 STS.U8 [R7+UR4], R57 ;  /* 0x0000003907008988 */ /* 0x0007e20008000004 */
[----:B0-----:R-:W-:Y:S01]  /*0920*/  HFMA2 R53, -RZ, RZ, 0, 0 ;  /* 0x00000000ff357431 */ /* 0x001fe200000001ff */
[----:B-1----:R-:W-:-:S02]  /*0930*/  CS2R R12, SRZ ;  /* 0x00000000000c7805 */ /* 0x002fc4000001ff00 */
[----:B------:R-:W-:Y:S02]  /*0940*/  CS2R R18, SRZ ;  /* 0x0000000000127805 */ /* 0x000fe4000001ff00 */
[----:B------:R-:W-:Y:S01]  /*0950*/  CS2R R16, SRZ ;  /* 0x0000000000107805 */ /* 0x000fe2000001ff00 */
[----:B--2---:R-:W-:Y:S01]  /*0960*/  HFMA2 R55, -RZ, RZ, 0, 0 ;  /* 0x00000000ff377431 */ /* 0x004fe200000001ff */
[----:B------:R-:W-:Y:S02]  /*0970*/  CS2R R22, SRZ ;  /* 0x0000000000167805 */ /* 0x000fe4000001ff00 */
[----:B------:R-:W-:Y:S02]  /*0980*/  CS2R R20, SRZ ;  /* 0x0000000000147805 */ /* 0x000fe4000001ff00 */
[----:B------:R-:W-:Y:S02]  /*0990*/  CS2R R14, SRZ ;  /* 0x00000000000e7805 */ /* 0x000fe4000001ff00 */
[----:B------:R-:W-:-:S02]  /*09a0*/  CS2R R24, SRZ ;  /* 0x0000000000187805 */ /* 0x000fc4000001ff00 */
[----:B------:R-:W-:Y:S02]  /*09b0*/  CS2R R48, SRZ ;  /* 0x0000000000307805 */ /* 0x000fe4000001ff00 */
[----:B------:R-:W-:Y:S02]  /*09c0*/  CS2R R26, SRZ ;  /* 0x00000000001a7805 */ /* 0x000fe4000001ff00 */
        /* <DEDUP_REMOVED lines=9> */
[----:B------:R-:W-:-:S02]  /*0a60*/  MOV R51, RZ ;  /* 0x000000ff00337202 */ /* 0x000fc40000000f00 */
[----:B------:R-:W-:Y:S02]  /*0a70*/  CS2R R44, SRZ ;  /* 0x00000000002c7805 */ /* 0x000fe4000001ff00 */
[----:B---3--:R-:W-:Y:S02]  /*0a80*/  MOV R57, RZ ;  /* 0x000000ff00397202 */ /* 0x008fe40000000f00 */
[----:B------:R-:W-:Y:S02]  /*0a90*/  CS2R R6, SRZ ;  /* 0x0000000000067805 */ /* 0x000fe4000001ff00 */
[----:B------:R-:W-:Y:S02]  /*0aa0*/  CS2R R8, SRZ ;  /* 0x0000000000087805 */ /* 0x000fe4000001ff00 */
[----:B------:R-:W-:Y:S01]  /*0ab0*/  CS2R R10, SRZ ;  /* 0x00000000000a7805 */ /* 0x000fe2000001ff00 */
[----:B------:R-:W-:Y:S01]  /*0ac0*/  UMOV UR4, 0xe00 ;  /* 0x00000e0000047882 */ /* 0x000fe20000000000 */
[----:B------:R-:W-:Y:S06]  /*0ad0*/  BAR.SYNC.DEFER_BLOCKING 0x0 ;  /* 0x0000000000007b1d */ /* 0x000fec0000010000 */
.L_x_0:
[----:B------:R-:W-:Y:S04]  /*0ae0*/  LDS.S8 R58, [R3+UR4+-0xe00] ;  /* 0xfff20004033a7984 */ /* 0x000fe80008000200 */
[----:B------:R-:W0:Y:S04]  /*0af0*/  LDS.S8 R50, [R2+-0x11] ;  /* 0xffffef0002327984 */ /* 0x000e280000000200 */
[----:B------:R-:W1:Y:S04]  /*0b00*/  LDS.S8 R56, [R2+-0x1] ;  /* 0xffffff0002387984 */ /* 0x000e680000000200 */
[----:B------:R-:W2:Y:S04]  /*0b10*/  LDS.S8 R54, [R2+-0x10] ;  /* 0xfffff00002367984 */ /* 0x000ea80000000200 */
[----:B------:R3:W4:Y:S04]  /*0b20*/  LDS.S8 R52, [R2] ;  /* 0x0000000002347984 */ /* 0x0007280000000200 */
[----:B------:R-:W5:Y:S01]  /*0b30*/  LDS.S8 R60, [R3+UR4] ;  /* 0x00000004033c7984 */ /* 0x000f620008000200 */
[----:B---3--:R-:W-:Y:S01]  /*0b40*/  IADD3 R2, PT, PT, R2, 0x21, RZ ;  /* 0x0000002102027810 */ /* 0x008fe20007ffe0ff */
[----:B0-----:R-:W-:-:S02]  /*0b50*/  IMAD R11, R58, R50, R11 ;  /* 0x000000323a0b7224 */ /* 0x001fc400078e020b */
[C---:B-1----:R-:W-:Y:S02]  /*0b60*/  IMAD R46, R58.reuse, R56, R46 ;  /* 0x000000383a2e7224 */ /* 0x042fe400078e022e */
[C---:B--2---:R-:W-:Y:S02]  /*0b70*/  IMAD R40, R58.reuse, R54, R40 ;  /* 0x000000363a287224 */ /* 0x044fe400078e0228 */
[----:B----4-:R-:W-:Y:S02]  /*0b80*/  IMAD R38, R58, R52, R38 ;  /* 0x000000343a267224 */ /* 0x010fe400078e0226 */
[----:B------:R-:W0:Y:S01]  /*0b90*/  LDS.S8 R58, [R3+UR4+-0xde0] ;  /* 0xfff22004033a7984 */ /* 0x000e220008000200 */
[-C--:B-----5:R-:W-:Y:S02]  /*0ba0*/  IMAD R44, R50, R60.reuse, R44 ;  /* 0x0000003c322c7224 */ /* 0x0a0fe400078e022c */
[----:B------:R-:W-:Y:S02]  /*0bb0*/  IMAD R42, R56, R60, R42 ;  /* 0x0000003c382a7224 */ /* 0x000fe400078e022a */
[----:B------:R-:W-:-:S02]  /*0bc0*/  IMAD R36, R60, R54, R36 ;  /* 0x000000363c247224 */ /* 0x000fc400078e0224 */
[----:B------:R-:W-:Y:S02]  /*0bd0*/  IMAD R34, R60, R52, R34 ;  /* 0x000000343c227224 */ /* 0x000fe400078e0222 */
[----:B------:R-:W1:Y:S01]  /*0be0*/  LDS.S8 R60, [R3+UR4+0x20] ;  /* 0x00002004033c7984 */ /* 0x000e620008000200 */
[-C--:B0-----:R-:W-:Y:S02]  /*0bf0*/  IMAD R9, R50, R58.reuse, R9 ;  /* 0x0000003a32097224 */ /* 0x081fe400078e0209 */
[-C--:B------:R-:W-:Y:S02]  /*0c00*/  IMAD R7, R56, R58.reuse, R7 ;  /* 0x0000003a38077224 */ /* 0x080fe400078e0207 */
[-C--:B------:R-:W-:Y:S02]  /*0c10*/  IMAD R5, R54, R58.reuse, R5 ;  /* 0x0000003a36057224 */ /* 0x080fe400078e0205 */
[----:B------:R-:W-:Y:S02]  /*0c20*/  IMAD R28, R52, R58, R28 ;  /* 0x0000003a341c7224 */ /* 0x000fe400078e021c */
[----:B------:R-:W0:Y:S01]  /*0c30*/  LDS.S8 R58, [R3+UR4+-0xdc0] ;  /* 0xfff24004033a7984 */ /* 0x000e220008000200 */
[----:B-1----:R-:W-:-:S02]  /*0c40*/  IMAD R26, R50, R60, R26 ;  /* 0x0000003c321a7224 */ /* 0x002fc400078e021a */
[-C--:B------:R-:W-:Y:S02]  /*0c50*/  IMAD R32, R56, R60.reuse, R32 ;  /* 0x0000003c38207224 */ /* 0x080fe400078e0220 */
[-C--:B------:R-:W-:Y:S02]  /*0c60*/  IMAD R30, R54, R60.reuse, R30 ;  /* 0x0000003c361e7224 */ /* 0x080fe400078e021e */
[----:B------:R-:W-:Y:S02]  /*0c70*/  IMAD R24, R52, R60, R24 ;  /* 0x0000003c34187224 */ /* 0x000fe400078e0218 */
[----:B------:R-:W1:Y:S01]  /*0c80*/  LDS.S8 R60, [R3+UR4+0x40] ;  /* 0x00004004033c7984 */ /* 0x000e620008000200 */
[-C--:B0-----:R-:W-:Y:S02]  /*0c90*/  IMAD R22, R50, R58.reuse, R22 ;  /* 0x0000003a32167224 */ /* 0x081fe400078e0216 */
[-C--:B------:R-:W-:Y:S02]  /*0ca0*/  IMAD R20, R56, R58.reuse, R20 ;  /* 0x0000003a38147224 */ /* 0x080fe400078e0214 */
[----:B------:R-:W-:-:S02]  /*0cb0*/  IMAD R18, R54, R58, R18 ;  /* 0x0000003a36127224 */ /* 0x000fc400078e0212 */
[----:B------:R-:W-:Y:S02]  /*0cc0*/  IMAD R12, R52, R58, R12 ;  /* 0x0000003a340c7224 */ /* 0x000fe400078e020c */
[----:B------:R-:W0:Y:S01]  /*0cd0*/  LDS.S8 R58, [R3+UR4+-0xda0] ;  /* 0xfff26004033a7984 */ /* 0x000e220008000200 */
[-C--:B-1----:R-:W-:Y:S02]  /*0ce0*/  IMAD R10, R50, R60.reuse, R10 ;  /* 0x0000003c320a7224 */ /* 0x082fe400078e020a */
[-C--:B------:R-:W-:Y:S02]  /*0cf0*/  IMAD R16, R56, R60.reuse, R16 ;  /* 0x0000003c38107224 */ /* 0x080fe400078e0210 */
[-C--:B------:R-:W-:Y:S02]  /*0d00*/  IMAD R14, R54, R60.reuse, R14 ;  /* 0x0000003c360e7224 */ /* 0x080fe400078e020e */
[----:B------:R-:W-:Y:S02]  /*0d10*/  IMAD R8, R52, R60, R8 ;  /* 0x0000003c34087224 */ /* 0x000fe400078e0208 */
[----:B------:R-:W1:Y:S01]  /*0d20*/  LDS.S8 R60, [R3+UR4+0x60] ;  /* 0x00006004033c7984 */ /* 0x000e620008000200 */
[----:B0-----:R-:W-:-:S02]  /*0d30*/  IMAD R6, R50, R58, R6 ;  /* 0x0000003a32067224 */ /* 0x001fc400078e0206 */
[-C--:B------:R-:W-:Y:S02]  /*0d40*/  IMAD R4, R56, R58.reuse, R4 ;  /* 0x0000003a38047224 */ /* 0x080fe400078e0204 */
[-C--:B------:R-:W-:Y:S02]  /*0d50*/  IMAD R69, R54, R58.reuse, R69 ;  /* 0x0000003a36457224 */ /* 0x080fe400078e0245 */
[----:B------:R-:W-:Y:S02]  /*0d60*/  IMAD R63, R52, R58, R63 ;  /* 0x0000003a343f7224 */ /* 0x000fe400078e023f */
[----:B------:R-:W0:Y:S01]  /*0d70*/  LDS.S8 R58, [R3+UR4+-0xd80] ;  /* 0xfff28004033a7984 */ /* 0x000e220008000200 */
[-C--:B-1----:R-:W-:Y:S02]  /*0d80*/  IMAD R61, R50, R60.reuse, R61 ;  /* 0x0000003c323d7224 */ /* 0x082fe400078e023d */
[-C--:B------:R-:W-:Y:S02]  /*0d90*/  IMAD R67, R56, R60.reuse, R67 ;  /* 0x0000003c38437224 */ /* 0x080fe400078e0243 */
        /* <DEDUP_REMOVED lines=23> */
[----:B------:R-:W-:-:S04]  /*0f10*/  UIADD3 UR4, UPT, UPT, UR4, 0x1, URZ ;  /* 0x0000000104047890 */ /* 0x000fc8000fffe0ff */
[----:B------:R-:W-:Y:S01]  /*0f20*/  UISETP.NE.AND UP0, UPT, UR4, 0xe20, UPT ;  /* 0x00000e200400788c */ /* 0x000fe2000bf05270 */
[-C--:B0-----:R-:W-:Y:S02]  /*0f30*/  IMAD R48, R50, R58.reuse, R48 ;  /* 0x0000003a32307224 */ /* 0x081fe400078e0230 */
[-C--:B------:R-:W-:Y:S02]  /*0f40*/  IMAD R25, R56, R58.reuse, R25 ;  /* 0x0000003a38197224 */ /* 0x080fe400078e0219 */
[-C--:B------:R-:W-:Y:S02]  /*0f50*/  IMAD R23, R54, R58.reuse, R23 ;  /* 0x0000003a36177224 */ /* 0x080fe400078e0217 */
[----:B------:R-:W-:Y:S02]  /*0f60*/  IMAD R17, R52, R58, R17 ;  /* 0x0000003a34117224 */ /* 0x000fe400078e0211 */
[-C--:B-1----:R-:W-:Y:S02]  /*0f70*/  IMAD R15, R50, R60.reuse, R15 ;  /* 0x0000003c320f7224 */ /* 0x082fe400078e020f */
[----:B------:R-:W-:-:S02]  /*0f80*/  IMAD R21, R56, R60, R21 ;  /* 0x0000003c38157224 */ /* 0x000fc400078e0215 */
[-C--:B------:R-:W-:Y:S02]  /*0f90*/  IMAD R19, R54, R60.reuse, R19 ;  /* 0x0000003c36137224 */ /* 0x080fe400078e0213 */
[----:B------:R-:W-:Y:S01]  /*0fa0*/  IMAD R13, R52, R60, R13 ;  /* 0x0000003c340d7224 */ /* 0x000fe200078e020d */
[----:B------:R-:W-:Y:S06]  /*0fb0*/  BRA.U UP0, `(.L_x_0) ;  /* 0xfffffff900c87547 */ /* 0x000fec000b83ffff */
[----:B------:R-:W0:Y:S01]  /*0fc0*/  S2R R50, SR_TID.X ;  /* 0x0000000000327919 */ /* 0x000e220000002100 */
[----:B------:R-:W1:Y:S01]  /*0fd0*/  LDC.64 R2, c[0x0][0x390] ;  /* 0x0000e400ff027b82 */ /* 0x000e620000000a00 */
[----:B0-----:R-:W-:Y:S02]  /*0fe0*/  SHF.R.U32.HI R52, RZ, 0x3, R50 ;  /* 0x00000003ff347819 */ /* 0x001fe40000011632 */
[----:B------:R-:W-:Y:S02]  /*0ff0*/  SHF.L.U32 R50, R50, 0x1, RZ ;  /* 0x0000000132327819 */ /* 0x000fe400000006ff */
[----:B------:R-:W-:Y:S02]  /*1000*/  LEA R0, R0, R52, 0x5 ;  /* 0x0000003400007211 */ /* 0x000fe400078e28ff */
[----:B------:R-:W-:-:S05]  /*1010*/  LOP3.LUT R50, R50, 0xe, RZ, 0xc0, !PT ;  /* 0x0000000e32327812 */ /* 0x000fca00078ec0ff */
[----:B------:R-:W-:-:S04]  /*1020*/  IMAD R0, R0, 0xe0, R50 ;  /* 0x000000e000007824 */ /* 0x000fc800078e0232 */
[----:B-1----:R-:W-:-:S05]  /*1030*/  IMAD.WIDE.U32 R2, R0, 0x4, R2 ;  /* 0x0000000400027825 */ /* 0x002fca00078e0002 */
[----:B------:R-:W-:Y:S04]  /*1040*/  STG.E desc[UR8][R2.64], R11 ;  /* 0x0000000b02007986 */ /* 0x000fe8000c101908 */
        /* <DEDUP_REMOVED lines=54> */
[----:B------:R-:W-:Y:S01]  /*13b0*/  STG.E desc[UR8][R2.64+0x3b44], R13 ;  /* 0x003b440d02007986 */ /* 0x000fe2000c101908 */
[----:B------:R-:W-:Y:S05]  /*13c0*/  EXIT ;  /* 0x000000000000794d */ /* 0x000fea0003800000 */
.L_x_1:
[----:B------:R-:W-:-:S00]  /*13d0*/  BRA `(.L_x_1) ;  /* 0xfffffffc00fc7947 */ /* 0x000fc0000383ffff */
[----:B------:R-:W-:-:S00]  /*13e0*/  NOP ;  /* 0x0000000000007918 */ /* 0x000fc00000000000 */
        /* <DEDUP_REMOVED lines=9> */
.L_x_2:


//--------------------- .nv.shared.template_op_kernel0 --------------------------
	.section	.nv.shared.template_op_kernel0,"aw",@nobits
	.sectionflags	@""
.nv.shared.template_op_kernel0:
	.zero		8225


//--------------------- .nv.shared.reserved.0     --------------------------
	.section	.nv.shared.reserved.0,"aw",@nobits
	.weak		__nv_reservedSMEM_offset_0_alias
	.size		__nv_reservedSMEM_offset_0_alias, 0, 64
	.other		__nv_reservedSMEM_offset_0_alias,@"STO_CUDA_RESERVED_SHARED STV_DEFAULT"
__nv_reservedSMEM_offset_0_alias:
	.zero		0
	.zero		64


//--------------------- .nv.constant0.template_op_kernel0 --------------------------
	.section	.nv.constant0.template_op_kernel0,"a",@progbits
	.sectionflags	@""
	.align	4
.nv.constant0.template_op_kernel0:
	.zero		920


//--------------------- SYMBOLS --------------------------

	.type		.nv.reservedSmem.offset0,@object
	.size		.nv.reservedSmem.offset0,0x4
	.type		.nv.reservedSmem.cap,@object
	.size		.nv.reservedSmem.cap,0x4
